//
// Generated by NVIDIA NVVM Compiler
//
// Compiler Build ID: CL-36424714
// Cuda compilation tools, release 13.0, V13.0.88
// Based on NVVM 20.0.0
//

.version 9.0
.target sm_100
.address_size 64

	// .globl	_Z17conv_basic_kernelPfS_iii
.const .align 4 .b8 F_d[64516];

.visible .entry _Z17conv_basic_kernelPfS_iii(
	.param .u64 .ptr .align 1 _Z17conv_basic_kernelPfS_iii_param_0,
	.param .u64 .ptr .align 1 _Z17conv_basic_kernelPfS_iii_param_1,
	.param .u32 _Z17conv_basic_kernelPfS_iii_param_2,
	.param .u32 _Z17conv_basic_kernelPfS_iii_param_3,
	.param .u32 _Z17conv_basic_kernelPfS_iii_param_4
)
{
	.reg .pred 	%p<88>;
	.reg .b32 	%r<169>;
	.reg .b32 	%f<90>;
	.reg .b64 	%rd<83>;

	ld.param.u64 	%rd3, [_Z17conv_basic_kernelPfS_iii_param_0];
	ld.param.u32 	%r86, [_Z17conv_basic_kernelPfS_iii_param_2];
	ld.param.u32 	%r87, [_Z17conv_basic_kernelPfS_iii_param_3];
	ld.param.u32 	%r89, [_Z17conv_basic_kernelPfS_iii_param_4];
	cvta.to.global.u64 	%rd1, %rd3;
	mov.u32 	%r90, %ctaid.x;
	mov.u32 	%r91, %ntid.x;
	mov.u32 	%r92, %tid.x;
	mad.lo.s32 	%r1, %r90, %r91, %r92;
	mov.u32 	%r93, %ctaid.y;
	mov.u32 	%r94, %ntid.y;
	mov.u32 	%r95, %tid.y;
	mad.lo.s32 	%r96, %r93, %r94, %r95;
	setp.gt.s32 	%p2, %r1, %r87;
	setp.gt.s32 	%p3, %r96, %r89;
	or.pred  	%p4, %p2, %p3;
	@%p4 bra 	$L__BB0_42;
	setp.lt.s32 	%p5, %r86, 0;
	mov.f32 	%f71, 0f00000000;
	@%p5 bra 	$L__BB0_41;
	shl.b32 	%r3, %r86, 1;
	sub.s32 	%r4, %r96, %r86;
	max.s32 	%r5, %r3, 0;
	mul.lo.s32 	%r6, %r86, 7;
	shl.b32 	%r7, %r86, 3;
	add.s32 	%r8, %r4, 3;
	mul.lo.s32 	%r98, %r87, %r4;
	add.s32 	%r99, %r98, %r87;
	add.s32 	%r100, %r1, %r99;
	sub.s32 	%r9, %r100, %r86;
	shl.b32 	%r10, %r87, 3;
	add.s32 	%r101, %r4, 2;
	mad.lo.s32 	%r102, %r87, %r101, %r1;
	sub.s32 	%r11, %r102, %r86;
	mad.lo.s32 	%r103, %r87, %r8, %r1;
	sub.s32 	%r12, %r103, %r86;
	add.s32 	%r104, %r4, 4;
	mad.lo.s32 	%r105, %r87, %r104, %r1;
	sub.s32 	%r13, %r105, %r86;
	add.s32 	%r106, %r4, 5;
	mad.lo.s32 	%r107, %r87, %r106, %r1;
	sub.s32 	%r14, %r107, %r86;
	add.s32 	%r108, %r4, 6;
	mad.lo.s32 	%r109, %r87, %r108, %r1;
	sub.s32 	%r15, %r109, %r86;
	add.s32 	%r110, %r4, 7;
	mad.lo.s32 	%r111, %r87, %r110, %r1;
	sub.s32 	%r16, %r111, %r86;
	add.s32 	%r112, %r1, %r98;
	sub.s32 	%r17, %r112, %r86;
	mov.f32 	%f71, 0f00000000;
	mov.b32 	%r147, 0;
	mov.u64 	%rd75, F_d;
$L__BB0_3:
	setp.lt.s32 	%p6, %r3, 7;
	sub.s32 	%r114, %r1, %r86;
	add.s32 	%r19, %r147, %r114;
	setp.gt.s32 	%p7, %r19, -1;
	setp.lt.s32 	%p8, %r19, %r87;
	and.pred  	%p1, %p7, %p8;
	mov.b32 	%r167, 0;
	@%p6 bra 	$L__BB0_22;
	add.s32 	%r115, %r5, 1;
	and.b32  	%r116, %r115, 2147483640;
	neg.s32 	%r165, %r116;
	add.s32 	%r164, %r6, %r147;
	mad.lo.s32 	%r163, %r86, 6, %r147;
	mad.lo.s32 	%r162, %r86, 5, %r147;
	shl.b32 	%r117, %r86, 2;
	add.s32 	%r161, %r117, %r147;
	mad.lo.s32 	%r160, %r86, 3, %r147;
	add.s32 	%r159, %r3, %r147;
	add.s32 	%r158, %r86, %r147;
	add.s32 	%r155, %r9, %r147;
	add.s32 	%r154, %r11, %r147;
	add.s32 	%r153, %r12, %r147;
	add.s32 	%r152, %r13, %r147;
	add.s32 	%r151, %r14, %r147;
	add.s32 	%r150, %r15, %r147;
	add.s32 	%r149, %r16, %r147;
	add.s32 	%r148, %r17, %r147;
	mov.u32 	%r156, %r8;
	mov.u32 	%r157, %r147;
$L__BB0_5:
	.pragma "nounroll";
	add.s32 	%r118, %r156, -3;
	setp.gt.s32 	%p9, %r118, -1;
	setp.lt.s32 	%p10, %r118, %r89;
	and.pred  	%p11, %p9, %p10;
	and.pred  	%p12, %p11, %p1;
	not.pred 	%p13, %p12;
	@%p13 bra 	$L__BB0_7;
	mul.wide.u32 	%rd4, %r157, 4;
	add.s64 	%rd6, %rd75, %rd4;
	ld.const.f32 	%f39, [%rd6];
	mul.wide.s32 	%rd7, %r148, 4;
	add.s64 	%rd8, %rd1, %rd7;
	ld.global.f32 	%f40, [%rd8];
	fma.rn.f32 	%f71, %f39, %f40, %f71;
$L__BB0_7:
	add.s32 	%r119, %r156, -2;
	setp.gt.s32 	%p14, %r119, -1;
	setp.lt.s32 	%p15, %r119, %r89;
	and.pred  	%p16, %p14, %p15;
	and.pred  	%p17, %p16, %p1;
	not.pred 	%p18, %p17;
	@%p18 bra 	$L__BB0_9;
	mul.wide.u32 	%rd9, %r158, 4;
	add.s64 	%rd11, %rd75, %rd9;
	ld.const.f32 	%f41, [%rd11];
	mul.wide.s32 	%rd12, %r155, 4;
	add.s64 	%rd13, %rd1, %rd12;
	ld.global.f32 	%f42, [%rd13];
	fma.rn.f32 	%f71, %f41, %f42, %f71;
$L__BB0_9:
	add.s32 	%r120, %r156, -1;
	setp.gt.s32 	%p19, %r120, -1;
	setp.lt.s32 	%p20, %r120, %r89;
	and.pred  	%p21, %p19, %p20;
	and.pred  	%p22, %p21, %p1;
	not.pred 	%p23, %p22;
	@%p23 bra 	$L__BB0_11;
	mul.wide.u32 	%rd14, %r159, 4;
	add.s64 	%rd16, %rd75, %rd14;
	ld.const.f32 	%f43, [%rd16];
	mul.wide.s32 	%rd17, %r154, 4;
	add.s64 	%rd18, %rd1, %rd17;
	ld.global.f32 	%f44, [%rd18];
	fma.rn.f32 	%f71, %f43, %f44, %f71;
$L__BB0_11:
	setp.gt.s32 	%p24, %r156, -1;
	setp.lt.s32 	%p25, %r156, %r89;
	and.pred  	%p26, %p24, %p25;
	and.pred  	%p27, %p26, %p1;
	not.pred 	%p28, %p27;
	@%p28 bra 	$L__BB0_13;
	mul.wide.u32 	%rd19, %r160, 4;
	add.s64 	%rd21, %rd75, %rd19;
	ld.const.f32 	%f45, [%rd21];
	mul.wide.s32 	%rd22, %r153, 4;
	add.s64 	%rd23, %rd1, %rd22;
	ld.global.f32 	%f46, [%rd23];
	fma.rn.f32 	%f71, %f45, %f46, %f71;
$L__BB0_13:
	add.s32 	%r121, %r156, 1;
	setp.gt.s32 	%p29, %r121, -1;
	setp.lt.s32 	%p30, %r121, %r89;
	and.pred  	%p31, %p29, %p30;
	and.pred  	%p32, %p31, %p1;
	not.pred 	%p33, %p32;
	@%p33 bra 	$L__BB0_15;
	mul.wide.u32 	%rd24, %r161, 4;
	add.s64 	%rd26, %rd75, %rd24;
	ld.const.f32 	%f47, [%rd26];
	mul.wide.s32 	%rd27, %r152, 4;
	add.s64 	%rd28, %rd1, %rd27;
	ld.global.f32 	%f48, [%rd28];
	fma.rn.f32 	%f71, %f47, %f48, %f71;
$L__BB0_15:
	add.s32 	%r122, %r156, 2;
	setp.gt.s32 	%p34, %r122, -1;
	setp.lt.s32 	%p35, %r122, %r89;
	and.pred  	%p36, %p34, %p35;
	and.pred  	%p37, %p36, %p1;
	not.pred 	%p38, %p37;
	@%p38 bra 	$L__BB0_17;
	mul.wide.u32 	%rd29, %r162, 4;
	add.s64 	%rd31, %rd75, %rd29;
	ld.const.f32 	%f49, [%rd31];
	mul.wide.s32 	%rd32, %r151, 4;
	add.s64 	%rd33, %rd1, %rd32;
	ld.global.f32 	%f50, [%rd33];
	fma.rn.f32 	%f71, %f49, %f50, %f71;
$L__BB0_17:
	add.s32 	%r123, %r156, 3;
	setp.gt.s32 	%p39, %r123, -1;
	setp.lt.s32 	%p40, %r123, %r89;
	and.pred  	%p41, %p39, %p40;
	and.pred  	%p42, %p41, %p1;
	not.pred 	%p43, %p42;
	@%p43 bra 	$L__BB0_19;
	mul.wide.u32 	%rd34, %r163, 4;
	add.s64 	%rd36, %rd75, %rd34;
	ld.const.f32 	%f51, [%rd36];
	mul.wide.s32 	%rd37, %r150, 4;
	add.s64 	%rd38, %rd1, %rd37;
	ld.global.f32 	%f52, [%rd38];
	fma.rn.f32 	%f71, %f51, %f52, %f71;
$L__BB0_19:
	add.s32 	%r124, %r156, 4;
	setp.gt.s32 	%p44, %r124, -1;
	setp.lt.s32 	%p45, %r124, %r89;
	and.pred  	%p46, %p44, %p45;
	and.pred  	%p47, %p46, %p1;
	not.pred 	%p48, %p47;
	@%p48 bra 	$L__BB0_21;
	mul.wide.u32 	%rd39, %r164, 4;
	add.s64 	%rd41, %rd75, %rd39;
	ld.const.f32 	%f53, [%rd41];
	mul.wide.s32 	%rd42, %r149, 4;
	add.s64 	%rd43, %rd1, %rd42;
	ld.global.f32 	%f54, [%rd43];
	fma.rn.f32 	%f71, %f53, %f54, %f71;
$L__BB0_21:
	add.s32 	%r125, %r5, 1;
	and.b32  	%r167, %r125, 2147483640;
	add.s32 	%r165, %r165, 8;
	add.s32 	%r164, %r164, %r7;
	add.s32 	%r163, %r163, %r7;
	add.s32 	%r162, %r162, %r7;
	add.s32 	%r161, %r161, %r7;
	add.s32 	%r160, %r160, %r7;
	add.s32 	%r159, %r159, %r7;
	add.s32 	%r158, %r158, %r7;
	add.s32 	%r157, %r157, %r7;
	add.s32 	%r156, %r156, 8;
	add.s32 	%r155, %r155, %r10;
	add.s32 	%r154, %r154, %r10;
	add.s32 	%r153, %r153, %r10;
	add.s32 	%r152, %r152, %r10;
	add.s32 	%r151, %r151, %r10;
	add.s32 	%r150, %r150, %r10;
	add.s32 	%r149, %r149, %r10;
	add.s32 	%r148, %r148, %r10;
	setp.ne.s32 	%p49, %r165, 0;
	@%p49 bra 	$L__BB0_5;
$L__BB0_22:
	and.b32  	%r126, %r5, 6;
	setp.lt.u32 	%p50, %r126, 3;
	@%p50 bra 	$L__BB0_32;
	add.s32 	%r74, %r167, %r4;
	setp.gt.s32 	%p51, %r74, -1;
	setp.lt.s32 	%p52, %r74, %r89;
	and.pred  	%p53, %p51, %p52;
	and.pred  	%p54, %p53, %p1;
	not.pred 	%p55, %p54;
	@%p55 bra 	$L__BB0_25;
	mad.lo.s32 	%r127, %r167, %r86, %r147;
	mul.wide.u32 	%rd44, %r127, 4;
	add.s64 	%rd46, %rd75, %rd44;
	ld.const.f32 	%f55, [%rd46];
	mad.lo.s32 	%r128, %r74, %r87, %r19;
	mul.wide.s32 	%rd47, %r128, 4;
	add.s64 	%rd48, %rd1, %rd47;
	ld.global.f32 	%f56, [%rd48];
	fma.rn.f32 	%f71, %f55, %f56, %f71;
$L__BB0_25:
	add.s32 	%r75, %r74, 1;
	setp.gt.s32 	%p56, %r75, -1;
	setp.lt.s32 	%p57, %r75, %r89;
	and.pred  	%p58, %p56, %p57;
	and.pred  	%p59, %p58, %p1;
	not.pred 	%p60, %p59;
	@%p60 bra 	$L__BB0_27;
	mad.lo.s32 	%r129, %r86, %r167, %r86;
	add.s32 	%r130, %r129, %r147;
	mul.wide.u32 	%rd49, %r130, 4;
	add.s64 	%rd51, %rd75, %rd49;
	ld.const.f32 	%f57, [%rd51];
	mad.lo.s32 	%r131, %r75, %r87, %r19;
	mul.wide.s32 	%rd52, %r131, 4;
	add.s64 	%rd53, %rd1, %rd52;
	ld.global.f32 	%f58, [%rd53];
	fma.rn.f32 	%f71, %f57, %f58, %f71;
$L__BB0_27:
	add.s32 	%r76, %r74, 2;
	setp.gt.s32 	%p61, %r76, -1;
	setp.lt.s32 	%p62, %r76, %r89;
	and.pred  	%p63, %p61, %p62;
	and.pred  	%p64, %p63, %p1;
	not.pred 	%p65, %p64;
	@%p65 bra 	$L__BB0_29;
	add.s32 	%r132, %r167, 2;
	mad.lo.s32 	%r133, %r132, %r86, %r147;
	mul.wide.u32 	%rd54, %r133, 4;
	add.s64 	%rd56, %rd75, %rd54;
	ld.const.f32 	%f59, [%rd56];
	mad.lo.s32 	%r134, %r76, %r87, %r19;
	mul.wide.s32 	%rd57, %r134, 4;
	add.s64 	%rd58, %rd1, %rd57;
	ld.global.f32 	%f60, [%rd58];
	fma.rn.f32 	%f71, %f59, %f60, %f71;
$L__BB0_29:
	add.s32 	%r77, %r74, 3;
	setp.gt.s32 	%p66, %r77, -1;
	setp.lt.s32 	%p67, %r77, %r89;
	and.pred  	%p68, %p66, %p67;
	and.pred  	%p69, %p68, %p1;
	not.pred 	%p70, %p69;
	@%p70 bra 	$L__BB0_31;
	add.s32 	%r135, %r167, 3;
	mad.lo.s32 	%r136, %r135, %r86, %r147;
	mul.wide.u32 	%rd59, %r136, 4;
	add.s64 	%rd61, %rd75, %rd59;
	ld.const.f32 	%f61, [%rd61];
	mad.lo.s32 	%r137, %r77, %r87, %r19;
	mul.wide.s32 	%rd62, %r137, 4;
	add.s64 	%rd63, %rd1, %rd62;
	ld.global.f32 	%f62, [%rd63];
	fma.rn.f32 	%f71, %f61, %f62, %f71;
$L__BB0_31:
	add.s32 	%r167, %r167, 4;
$L__BB0_32:
	and.b32  	%r138, %r5, 2;
	setp.eq.s32 	%p71, %r138, 0;
	@%p71 bra 	$L__BB0_38;
	add.s32 	%r80, %r167, %r4;
	setp.gt.s32 	%p72, %r80, -1;
	setp.lt.s32 	%p73, %r80, %r89;
	and.pred  	%p74, %p72, %p73;
	and.pred  	%p75, %p74, %p1;
	not.pred 	%p76, %p75;
	@%p76 bra 	$L__BB0_35;
	mad.lo.s32 	%r139, %r167, %r86, %r147;
	mul.wide.u32 	%rd64, %r139, 4;
	add.s64 	%rd66, %rd75, %rd64;
	ld.const.f32 	%f63, [%rd66];
	mad.lo.s32 	%r140, %r80, %r87, %r19;
	mul.wide.s32 	%rd67, %r140, 4;
	add.s64 	%rd68, %rd1, %rd67;
	ld.global.f32 	%f64, [%rd68];
	fma.rn.f32 	%f71, %f63, %f64, %f71;
$L__BB0_35:
	add.s32 	%r81, %r80, 1;
	setp.gt.s32 	%p77, %r81, -1;
	setp.lt.s32 	%p78, %r81, %r89;
	and.pred  	%p79, %p77, %p78;
	and.pred  	%p80, %p79, %p1;
	not.pred 	%p81, %p80;
	@%p81 bra 	$L__BB0_37;
	mad.lo.s32 	%r141, %r86, %r167, %r86;
	add.s32 	%r142, %r141, %r147;
	mul.wide.u32 	%rd69, %r142, 4;
	add.s64 	%rd71, %rd75, %rd69;
	ld.const.f32 	%f65, [%rd71];
	mad.lo.s32 	%r143, %r81, %r87, %r19;
	mul.wide.s32 	%rd72, %r143, 4;
	add.s64 	%rd73, %rd1, %rd72;
	ld.global.f32 	%f66, [%rd73];
	fma.rn.f32 	%f71, %f65, %f66, %f71;
$L__BB0_37:
	add.s32 	%r167, %r167, 2;
$L__BB0_38:
	add.s32 	%r84, %r167, %r4;
	setp.gt.s32 	%p82, %r84, -1;
	setp.lt.s32 	%p83, %r84, %r89;
	and.pred  	%p84, %p82, %p83;
	and.pred  	%p85, %p84, %p1;
	not.pred 	%p86, %p85;
	@%p86 bra 	$L__BB0_40;
	mad.lo.s32 	%r144, %r167, %r86, %r147;
	mul.wide.u32 	%rd74, %r144, 4;
	add.s64 	%rd76, %rd75, %rd74;
	ld.const.f32 	%f67, [%rd76];
	mad.lo.s32 	%r145, %r84, %r87, %r19;
	mul.wide.s32 	%rd77, %r145, 4;
	add.s64 	%rd78, %rd1, %rd77;
	ld.global.f32 	%f68, [%rd78];
	fma.rn.f32 	%f71, %f67, %f68, %f71;
$L__BB0_40:
	add.s32 	%r85, %r147, 1;
	setp.ne.s32 	%p87, %r147, %r5;
	mov.u32 	%r147, %r85;
	@%p87 bra 	$L__BB0_3;
$L__BB0_41:
	ld.param.u64 	%rd82, [_Z17conv_basic_kernelPfS_iii_param_1];
	mad.lo.s32 	%r146, %r87, %r96, %r1;
	cvta.to.global.u64 	%rd79, %rd82;
	mul.wide.s32 	%rd80, %r146, 4;
	add.s64 	%rd81, %rd79, %rd80;
	st.global.f32 	[%rd81], %f71;
$L__BB0_42:
	ret;

}


// ===== COMPILED SASS (sm_100) =====

	.target	sm_100

	.elftype	@"ET_EXEC"


//--------------------- .note.nv.tkinfo           --------------------------
	.section	.note.nv.tkinfo,"",@"SHT_NOTE"
	.sectionflags	@"SHF_NOTE_NV_TKINFO"
	.tkinfo
        /*0018*/ 	.word	0x00000002
        /*0030*/ 	.string	""
        /*0030*/ 	.string	"ptxas"
        /*0030*/ 	.string	"Cuda compilation tools, release 13.0, V13.0.88"
        /*0030*/ 	.string	"Build cuda_13.0.r13.0/compiler.36424714_0"
        /*0030*/ 	.string	"-arch sm_100 -m 64 "



//--------------------- .note.nv.cuinfo           --------------------------
	.section	.note.nv.cuinfo,"",@"SHT_NOTE"
	.sectionflags	@"SHF_NOTE_NV_CUINFO"
        /*0018*/ 	.short	0x0002
        /*001a*/ 	.short	0x0064
        /*001c*/ 	.short	0x0082
	.zero		2


//--------------------- .nv.info                  --------------------------
	.section	.nv.info,"",@"SHT_CUDA_INFO"
	.align	4


	//----- nvinfo : EIATTR_REGCOUNT
	.align		4
        /*0000*/ 	.byte	0x04, 0x2f
        /*0002*/ 	.short	(.L_2 - .L_1)
	.align		4
.L_1:
        /*0004*/ 	.word	index@(_Z17conv_basic_kernelPfS_iii)
        /*0008*/ 	.word	0x00000020


	//----- nvinfo : EIATTR_FRAME_SIZE
	.align		4
.L_2:
        /*000c*/ 	.byte	0x04, 0x11
        /*000e*/ 	.short	(.L_4 - .L_3)
	.align		4
.L_3:
        /*0010*/ 	.word	index@(_Z17conv_basic_kernelPfS_iii)
        /*0014*/ 	.word	0x00000000


	//----- nvinfo : EIATTR_MIN_STACK_SIZE
	.align		4
.L_4:
        /*0018*/ 	.byte	0x04, 0x12
        /*001a*/ 	.short	(.L_6 - .L_5)
	.align		4
.L_5:
        /*001c*/ 	.word	index@(_Z17conv_basic_kernelPfS_iii)
        /*0020*/ 	.word	0x00000000
.L_6:


//--------------------- .nv.compat                --------------------------
	.section	.nv.compat,"",@"SHT_CUDA_COMPAT_INFO"
	.align	4
        /*0000*/ 	.byte	0x02, 0x09, 0x00, 0x00, 0x02, 0x02, 0x01, 0x00, 0x02, 0x05, 0x05, 0x00, 0x03, 0x07, 0x01, 0x01
        /*0010*/ 	.byte	0x02, 0x03, 0x00, 0x00, 0x02, 0x06, 0x01, 0x00, 0x04, 0x0b, 0x08, 0x00, 0x09, 0x00, 0x00, 0x00
        /*0020*/ 	.byte	0x00, 0x00, 0x00, 0x00


//--------------------- .nv.info._Z17conv_basic_kernelPfS_iii --------------------------
	.section	.nv.info._Z17conv_basic_kernelPfS_iii,"",@"SHT_CUDA_INFO"
	.sectionflags	@""
	.align	4


	//----- nvinfo : EIATTR_CUDA_API_VERSION
	.align		4
        /*0000*/ 	.byte	0x04, 0x37
        /*0002*/ 	.short	(.L_8 - .L_7)
.L_7:
        /*0004*/ 	.word	0x00000082


	//----- nvinfo : EIATTR_KPARAM_INFO
	.align		4
.L_8:
        /*0008*/ 	.byte	0x04, 0x17
        /*000a*/ 	.short	(.L_10 - .L_9)
.L_9:
        /*000c*/ 	.word	0x00000000
        /*0010*/ 	.short	0x0004
        /*0012*/ 	.short	0x0018
        /*0014*/ 	.byte	0x00, 0xf0, 0x11, 0x00


	//----- nvinfo : EIATTR_KPARAM_INFO
	.align		4
.L_10:
        /*0018*/ 	.byte	0x04, 0x17
        /*001a*/ 	.short	(.L_12 - .L_11)
.L_11:
        /*001c*/ 	.word	0x00000000
        /*0020*/ 	.short	0x0003
        /*0022*/ 	.short	0x0014
        /*0024*/ 	.byte	0x00, 0xf0, 0x11, 0x00


	//----- nvinfo : EIATTR_KPARAM_INFO
	.align		4
.L_12:
        /*0028*/ 	.byte	0x04, 0x17
        /*002a*/ 	.short	(.L_14 - .L_13)
.L_13:
        /*002c*/ 	.word	0x00000000
        /*0030*/ 	.short	0x0002
        /*0032*/ 	.short	0x0010
        /*0034*/ 	.byte	0x00, 0xf0, 0x11, 0x00


	//----- nvinfo : EIATTR_KPARAM_INFO
	.align		4
.L_14:
        /*0038*/ 	.byte	0x04, 0x17
        /*003a*/ 	.short	(.L_16 - .L_15)
.L_15:
        /*003c*/ 	.word	0x00000000
        /*0040*/ 	.short	0x0001
        /*0042*/ 	.short	0x0008
        /*0044*/ 	.byte	0x00, 0xf5, 0x21, 0x00


	//----- nvinfo : EIATTR_KPARAM_INFO
	.align		4
.L_16:
        /*0048*/ 	.byte	0x04, 0x17
        /*004a*/ 	.short	(.L_18 - .L_17)
.L_17:
        /*004c*/ 	.word	0x00000000
        /*0050*/ 	.short	0x0000
        /*0052*/ 	.short	0x0000
        /*0054*/ 	.byte	0x00, 0xf5, 0x21, 0x00


	//----- nvinfo : EIATTR_SPARSE_MMA_MASK
	.align		4
.L_18:
        /*0058*/ 	.byte	0x03, 0x50
        /*005a*/ 	.short	0x0000


	//----- nvinfo : EIATTR_MAXREG_COUNT
	.align		4
        /*005c*/ 	.byte	0x03, 0x1b
        /*005e*/ 	.short	0x00ff


	//----- nvinfo : EIATTR_MERCURY_ISA_VERSION
	.align		4
        /*0060*/ 	.byte	0x03, 0x5f
        /*0062*/ 	.short	0x0101


	//----- nvinfo : EIATTR_INT_WARP_WIDE_INSTR_OFFSETS
	.align		4
        /*0064*/ 	.byte	0x04, 0x31
        /*0066*/ 	.short	(.L_20 - .L_19)


	//   ....[0]....
.L_19:
        /*0068*/ 	.word	0x00000f10


	//   ....[1]....
        /*006c*/ 	.word	0x000011c0


	//----- nvinfo : EIATTR_VRC_CTA_INIT_COUNT
	.align		4
.L_20:
        /*0070*/ 	.byte	0x02, 0x4a
	.zero		1
	.zero		1


	//----- nvinfo : EIATTR_EXIT_INSTR_OFFSETS
	.align		4
        /*0074*/ 	.byte	0x04, 0x1c
        /*0076*/ 	.short	(.L_22 - .L_21)


	//   ....[0]....
.L_21:
        /*0078*/ 	.word	0x000000d0


	//   ....[1]....
        /*007c*/ 	.word	0x00001400


	//----- nvinfo : EIATTR_CRS_STACK_SIZE
	.align		4
.L_22:
        /*0080*/ 	.byte	0x04, 0x1e
        /*0082*/ 	.short	(.L_24 - .L_23)
.L_23:
        /*0084*/ 	.word	0x00000000


	//----- nvinfo : EIATTR_CBANK_PARAM_SIZE
	.align		4
.L_24:
        /*0088*/ 	.byte	0x03, 0x19
        /*008a*/ 	.short	0x001c


	//----- nvinfo : EIATTR_PARAM_CBANK
	.align		4
        /*008c*/ 	.byte	0x04, 0x0a
        /*008e*/ 	.short	(.L_26 - .L_25)
	.align		4
.L_25:
        /*0090*/ 	.word	index@(.nv.constant0._Z17conv_basic_kernelPfS_iii)
        /*0094*/ 	.short	0x0380
        /*0096*/ 	.short	0x001c


	//----- nvinfo : EIATTR_SW_WAR
	.align		4
.L_26:
        /*0098*/ 	.byte	0x04, 0x36
        /*009a*/ 	.short	(.L_28 - .L_27)
.L_27:
        /*009c*/ 	.word	0x00000008
.L_28:


//--------------------- .nv.callgraph             --------------------------
	.section	.nv.callgraph,"",@"SHT_CUDA_CALLGRAPH"
	.align	4
	.sectionentsize	8
	.align		4
        /*0000*/ 	.word	0x00000000
	.align		4
        /*0004*/ 	.word	0xffffffff
	.align		4
        /*0008*/ 	.word	0x00000000
	.align		4
        /*000c*/ 	.word	0xfffffffe
	.align		4
        /*0010*/ 	.word	0x00000000
	.align		4
        /*0014*/ 	.word	0xfffffffd
	.align		4
        /*0018*/ 	.word	0x00000000
	.align		4
        /*001c*/ 	.word	0xfffffffc


//--------------------- .nv.constant3             --------------------------
	.section	.nv.constant3,"a",@progbits
	.align	4
.nv.constant3:
	.type		F_d,@object
	.size		F_d,(.L_0 - F_d)
F_d:
	.zero		64516
.L_0:


//--------------------- .text._Z17conv_basic_kernelPfS_iii --------------------------
	.section	.text._Z17conv_basic_kernelPfS_iii,"ax",@progbits
	.align	128
        .global         _Z17conv_basic_kernelPfS_iii
        .type           _Z17conv_basic_kernelPfS_iii,@function
        .size           _Z17conv_basic_kernelPfS_iii,(.L_x_9 - _Z17conv_basic_kernelPfS_iii)
        .other          _Z17conv_basic_kernelPfS_iii,@"STO_CUDA_ENTRY STV_DEFAULT"
_Z17conv_basic_kernelPfS_iii:
.text._Z17conv_basic_kernelPfS_iii:
[----:B------:R-:W-:Y:S01]  /*0000*/  LDC R1, c[0x0][0x37c] ;  /* 0x0000df00ff017b82 */ /* 0x000fe20000000800 */
[----:B------:R-:W0:Y:S07]  /*0010*/  S2R R5, SR_TID.Y ;  /* 0x0000000000057919 */ /* 0x000e2e0000002200 */
[----:B------:R-:W1:Y:S01]  /*0020*/  LDC R3, c[0x0][0x360] ;  /* 0x0000d800ff037b82 */ /* 0x000e620000000800 */
[----:B------:R-:W2:Y:S01]  /*0030*/  LDCU UR6, c[0x0][0x398] ;  /* 0x00007300ff0677ac */ /* 0x000ea20008000800 */
[----:B------:R-:W1:Y:S01]  /*0040*/  S2R R2, SR_TID.X ;  /* 0x0000000000027919 */ /* 0x000e620000002100 */
[----:B------:R-:W3:Y:S05]  /*0050*/  LDCU UR7, c[0x0][0x394] ;  /* 0x00007280ff0777ac */ /* 0x000eea0008000800 */
[----:B------:R-:W0:Y:S08]  /*0060*/  S2UR UR5, SR_CTAID.Y ;  /* 0x00000000000579c3 */ /* 0x000e300000002600 */
[----:B------:R-:W0:Y:S08]  /*0070*/  LDC R0, c[0x0][0x364] ;  /* 0x0000d900ff007b82 */ /* 0x000e300000000800 */
[----:B------:R-:W1:Y:S01]  /*0080*/  S2UR UR4, SR_CTAID.X ;  /* 0x00000000000479c3 */ /* 0x000e620000002500 */
[----:B0-----:R-:W-:-:S05]  /*0090*/  IMAD R0, R0, UR5, R5 ;  /* 0x0000000500007c24 */ /* 0x001fca000f8e0205 */
[----:B--2---:R-:W-:Y:S01]  /*00a0*/  ISETP.GT.AND P0, PT, R0, UR6, PT ;  /* 0x0000000600007c0c */ /* 0x004fe2000bf04270 */
[----:B-1----:R-:W-:-:S05]  /*00b0*/  IMAD R3, R3, UR4, R2 ;  /* 0x0000000403037c24 */ /* 0x002fca000f8e0202 */
[----:B---3--:R-:W-:-:S13]  /*00c0*/  ISETP.GT.OR P0, PT, R3, UR7, P0 ;  /* 0x0000000703007c0c */ /* 0x008fda0008704670 */
[----:B------:R-:W-:Y:S05]  /*00d0*/  @P0 EXIT ;  /* 0x000000000000094d */ /* 0x000fea0003800000 */
[----:B------:R-:W0:Y:S01]  /*00e0*/  LDCU UR4, c[0x0][0x390] ;  /* 0x00007200ff0477ac */ /* 0x000e220008000800 */
[----:B------:R-:W-:Y:S01]  /*00f0*/  HFMA2 R2, -RZ, RZ, 0, 0 ;  /* 0x00000000ff027431 */ /* 0x000fe200000001ff */
[----:B------:R-:W1:Y:S01]  /*0100*/  LDCU.64 UR10, c[0x0][0x358] ;  /* 0x00006b00ff0a77ac */ /* 0x000e620008000a00 */
[----:B0-----:R-:W-:-:S09]  /*0110*/  UISETP.GE.AND UP0, UPT, UR4, URZ, UPT ;  /* 0x000000ff0400728c */ /* 0x001fd2000bf06270 */
[----:B-1----:R-:W-:Y:S05]  /*0120*/  BRA.U !UP0, `(.L_x_0) ;  /* 0x0000001108a47547 */ /* 0x002fea000b800000 */
[----:B------:R-:W-:Y:S01]  /*0130*/  VIADD R2, R0, -UR4 ;  /* 0x8000000400027c36 */ /* 0x000fe20008000000 */
[----:B------:R-:W-:-:S03]  /*0140*/  MOV R5, UR7 ;  /* 0x0000000700057c02 */ /* 0x000fc60008000f00 */
[C---:B------:R-:W-:Y:S01]  /*0150*/  VIADD R8, R2.reuse, 0x2 ;  /* 0x0000000202087836 */ /* 0x040fe20000000000 */
[C---:B------:R-:W-:Y:S01]  /*0160*/  IADD3 R4, PT, PT, R2.reuse, 0x3, RZ ;  /* 0x0000000302047810 */ /* 0x040fe20007ffe0ff */
[C---:B------:R-:W-:Y:S01]  /*0170*/  VIADD R10, R2.reuse, 0x4 ;  /* 0x00000004020a7836 */ /* 0x040fe20000000000 */
[C---:B------:R-:W-:Y:S01]  /*0180*/  IADD3 R12, PT, PT, R2.reuse, 0x5, RZ ;  /* 0x00000005020c7810 */ /* 0x040fe20007ffe0ff */
[C---:B------:R-:W-:Y:S01]  /*0190*/  IMAD R6, R2.reuse, R5, UR7 ;  /* 0x0000000702067e24 */ /* 0x040fe2000f8e0205 */
[C---:B------:R-:W-:Y:S01]  /*01a0*/  IADD3 R16, PT, PT, R2.reuse, 0x7, RZ ;  /* 0x0000000702107810 */ /* 0x040fe20007ffe0ff */
[----:B------:R-:W-:Y:S02]  /*01b0*/  VIADD R14, R2, 0x6 ;  /* 0x00000006020e7836 */ /* 0x000fe40000000000 */
[--C-:B------:R-:W-:Y:S02]  /*01c0*/  IMAD R8, R8, UR7, R3.reuse ;  /* 0x0000000708087c24 */ /* 0x100fe4000f8e0203 */
[----:B------:R-:W-:-:S02]  /*01d0*/  IMAD R5, R2, UR7, R3 ;  /* 0x0000000702057c24 */ /* 0x000fc4000f8e0203 */
[--C-:B------:R-:W-:Y:S01]  /*01e0*/  IMAD R7, R4, UR7, R3.reuse ;  /* 0x0000000704077c24 */ /* 0x100fe2000f8e0203 */
[----:B------:R-:W-:Y:S01]  /*01f0*/  IADD3 R4, PT, PT, R3, -UR4, R6 ;  /* 0x8000000403047c10 */ /* 0x000fe2000fffe006 */
[--C-:B------:R-:W-:Y:S01]  /*0200*/  IMAD R10, R10, UR7, R3.reuse ;  /* 0x000000070a0a7c24 */ /* 0x100fe2000f8e0203 */
[----:B------:R-:W-:Y:S01]  /*0210*/  IADD3 R5, PT, PT, R5, -UR4, RZ ;  /* 0x8000000405057c10 */ /* 0x000fe2000fffe0ff */
[--C-:B------:R-:W-:Y:S01]  /*0220*/  IMAD R9, R12, UR7, R3.reuse ;  /* 0x000000070c097c24 */ /* 0x100fe2000f8e0203 */
[----:B------:R-:W-:Y:S01]  /*0230*/  IADD3 R7, PT, PT, R7, -UR4, RZ ;  /* 0x8000000407077c10 */ /* 0x000fe2000fffe0ff */
[--C-:B------:R-:W-:Y:S02]  /*0240*/  IMAD R11, R16, UR7, R3.reuse ;  /* 0x00000007100b7c24 */ /* 0x100fe4000f8e0203 */
[----:B------:R-:W-:Y:S01]  /*0250*/  IMAD R14, R14, UR7, R3 ;  /* 0x000000070e0e7c24 */ /* 0x000fe2000f8e0203 */
[----:B------:R-:W-:Y:S01]  /*0260*/  IADD3 R9, PT, PT, R9, -UR4, RZ ;  /* 0x8000000409097c10 */ /* 0x000fe2000fffe0ff */
[----:B------:R-:W-:Y:S01]  /*0270*/  IMAD.MOV.U32 R2, RZ, RZ, RZ ;  /* 0x000000ffff027224 */ /* 0x000fe200078e00ff */
[----:B------:R-:W-:Y:S01]  /*0280*/  IADD3 R11, PT, PT, R11, -UR4, RZ ;  /* 0x800000040b0b7c10 */ /* 0x000fe2000fffe0ff */
[----:B------:R-:W-:-:S02]  /*0290*/  VIADD R6, R8, -UR4 ;  /* 0x8000000408067c36 */ /* 0x000fc40008000000 */
[----:B------:R-:W-:Y:S02]  /*02a0*/  VIADD R8, R10, -UR4 ;  /* 0x800000040a087c36 */ /* 0x000fe40008000000 */
[----:B------:R-:W-:Y:S01]  /*02b0*/  VIADD R10, R14, -UR4 ;  /* 0x800000040e0a7c36 */ /* 0x000fe20008000000 */
[----:B------:R-:W-:-:S06]  /*02c0*/  UMOV UR4, URZ ;  /* 0x000000ff00047c82 */ /* 0x000fcc0008000000 */
.L_x_7:
[----:B------:R-:W0:Y:S01]  /*02d0*/  LDCU UR19, c[0x0][0x390] ;  /* 0x00007200ff1377ac */ /* 0x000e220008000800 */
[----:B------:R-:W-:Y:S01]  /*02e0*/  IMAD.U32 R12, RZ, RZ, UR4 ;  /* 0x00000004ff0c7e24 */ /* 0x000fe2000f8e00ff */
[----:B------:R-:W1:Y:S01]  /*02f0*/  LDCU.64 UR6, c[0x0][0x390] ;  /* 0x00007200ff0677ac */ /* 0x000e620008000a00 */
[----:B------:R-:W-:Y:S01]  /*0300*/  UMOV UR5, URZ ;  /* 0x000000ff00057c82 */ /* 0x000fe20008000000 */
[----:B0-----:R-:W-:-:S04]  /*0310*/  USHF.L.U32 UR9, UR19, 0x1, URZ ;  /* 0x0000000113097899 */ /* 0x001fc800080006ff */
[----:B------:R-:W-:Y:S01]  /*0320*/  UISETP.GE.AND UP0, UPT, UR9, 0x7, UPT ;  /* 0x000000070900788c */ /* 0x000fe2000bf06270 */
[----:B-1----:R-:W-:-:S04]  /*0330*/  IADD3 R12, PT, PT, R12, -UR6, R3 ;  /* 0x800000060c0c7c10 */ /* 0x002fc8000fffe003 */
[----:B------:R-:W-:-:S04]  /*0340*/  ISETP.GE.AND P0, PT, R12, UR7, PT ;  /* 0x000000070c007c0c */ /* 0x000fc8000bf06270 */
[----:B------:R-:W-:Y:S01]  /*0350*/  ISETP.GT.AND P0, PT, R12, -0x1, !P0 ;  /* 0xffffffff0c00780c */ /* 0x000fe20004704270 */
[----:B------:R-:W-:-:S12]  /*0360*/  BRA.U !UP0, `(.L_x_1) ;  /* 0x00000009083c7547 */ /* 0x000fd8000b800000 */
[----:B------:R-:W-:Y:S01]  /*0370*/  UISETP.LT.AND UP0, UPT, URZ, UR9, UPT ;  /* 0x00000009ff00728c */ /* 0x000fe2000bf01270 */
[----:B------:R-:W-:Y:S01]  /*0380*/  IADD3 R24, PT, PT, R0, -UR19, RZ ;  /* 0x8000001300187c10 */ /* 0x000fe2000fffe0ff */
[----:B------:R-:W-:Y:S01]  /*0390*/  VIADD R22, R4, UR4 ;  /* 0x0000000404167c36 */ /* 0x000fe20008000000 */
[----:B------:R-:W-:Y:S01]  /*03a0*/  IADD3 R25, PT, PT, R6, UR4, RZ ;  /* 0x0000000406197c10 */ /* 0x000fe2000fffe0ff */
[----:B------:R-:W-:Y:S01]  /*03b0*/  USEL UR5, URZ, UR9, !UP0 ;  /* 0x00000009ff057287 */ /* 0x000fe2000c000000 */
[----:B------:R-:W-:Y:S01]  /*03c0*/  VIADD R19, R7, UR4 ;  /* 0x0000000407137c36 */ /* 0x000fe20008000000 */
[----:B------:R-:W-:Y:S01]  /*03d0*/  IADD3 R18, PT, PT, R8, UR4, RZ ;  /* 0x0000000408127c10 */ /* 0x000fe2000fffe0ff */
[----:B------:R-:W-:Y:S01]  /*03e0*/  VIADD R21, R9, UR4 ;  /* 0x0000000409157c36 */ /* 0x000fe20008000000 */
[----:B------:R-:W-:Y:S01]  /*03f0*/  UIADD3 UR5, UPT, UPT, UR5, 0x1, URZ ;  /* 0x0000000105057890 */ /* 0x000fe2000fffe0ff */
[----:B------:R-:W-:Y:S01]  /*0400*/  IADD3 R23, PT, PT, R10, UR4, RZ ;  /* 0x000000040a177c10 */ /* 0x000fe2000fffe0ff */
[----:B------:R-:W-:Y:S01]  /*0410*/  VIADD R20, R11, UR4 ;  /* 0x000000040b147c36 */ /* 0x000fe20008000000 */
[----:B------:R-:W-:Y:S01]  /*0420*/  IADD3 R13, PT, PT, R5, UR4, RZ ;  /* 0x00000004050d7c10 */ /* 0x000fe2000fffe0ff */
[----:B------:R-:W-:Y:S01]  /*0430*/  ULOP3.LUT UR5, UR5, 0x7ffffff8, URZ, 0xc0, !UPT ;  /* 0x7ffffff805057892 */ /* 0x000fe2000f8ec0ff */
[----:B------:R-:W-:Y:S01]  /*0440*/  VIADD R24, R24, 0x3 ;  /* 0x0000000318187836 */ /* 0x000fe20000000000 */
[----:B------:R-:W-:-:S02]  /*0450*/  UIMAD UR12, UR6, 0x7, UR4 ;  /* 0x00000007060c78a4 */ /* 0x000fc4000f8e0204 */
[----:B------:R-:W-:Y:S02]  /*0460*/  UIMAD UR13, UR6, 0x6, UR4 ;  /* 0x00000006060d78a4 */ /* 0x000fe4000f8e0204 */
[----:B------:R-:W-:Y:S02]  /*0470*/  UIMAD UR14, UR6, 0x5, UR4 ;  /* 0x00000005060e78a4 */ /* 0x000fe4000f8e0204 */
[----:B------:R-:W-:Y:S02]  /*0480*/  ULEA UR15, UR6, UR4, 0x2 ;  /* 0x00000004060f7291 */ /* 0x000fe4000f8e10ff */
[----:B------:R-:W-:Y:S02]  /*0490*/  UIMAD UR16, UR6, 0x3, UR4 ;  /* 0x00000003061078a4 */ /* 0x000fe4000f8e0204 */
[----:B------:R-:W-:Y:S02]  /*04a0*/  UIADD3 UR8, UPT, UPT, UR4, UR6, URZ ;  /* 0x0000000604087290 */ /* 0x000fe4000fffe0ff */
[----:B------:R-:W-:Y:S01]  /*04b0*/  UIADD3 UR17, UPT, UPT, UR9, UR4, URZ ;  /* 0x0000000409117290 */ /* 0x000fe2000fffe0ff */
[----:B------:R-:W0:Y:S01]  /*04c0*/  LDCU UR18, c[0x0][0x398] ;  /* 0x00007300ff1277ac */ /* 0x000e220008000800 */
[----:B------:R-:W1:Y:S01]  /*04d0*/  LDCU.64 UR6, c[0x0][0x390] ;  /* 0x00007200ff0677ac */ /* 0x000e620008000a00 */
[----:B------:R-:W-:Y:S01]  /*04e0*/  UIADD3 UR5, UPT, UPT, -UR5, URZ, URZ ;  /* 0x000000ff05057290 */ /* 0x000fe2000fffe1ff */
[----:B------:R-:W-:-:S11]  /*04f0*/  UMOV UR9, UR4 ;  /* 0x0000000400097c82 */ /* 0x000fd60008000000 */
.L_x_2:
[----:B------:R-:W-:-:S04]  /*0500*/  IADD3 R14, PT, PT, R24, -0x3, RZ ;  /* 0xfffffffd180e7810 */ /* 0x000fc80007ffe0ff */
[----:B0-----:R-:W-:-:S04]  /*0510*/  ISETP.GE.AND P4, PT, R14, UR18, PT ;  /* 0x000000120e007c0c */ /* 0x001fc8000bf86270 */
[----:B------:R-:W-:-:S04]  /*0520*/  ISETP.GT.AND P4, PT, R14, -0x1, !P4 ;  /* 0xffffffff0e00780c */ /* 0x000fc80006784270 */
[----:B------:R-:W-:-:S13]  /*0530*/  PLOP3.LUT P4, PT, P4, P0, PT, 0x80, 0x8 ;  /* 0x000000000008781c */ /* 0x000fda0002781070 */
[----:B------:R-:W0:Y:S02]  /*0540*/  @P4 LDC.64 R14, c[0x0][0x380] ;  /* 0x0000e000ff0e4b82 */ /* 0x000e240000000a00 */
[----:B0-----:R-:W-:-:S04]  /*0550*/  @P4 IMAD.WIDE R26, R13, 0x4, R14 ;  /* 0x000000040d1a4825 */ /* 0x001fc800078e020e */
[----:B------:R-:W-:Y:S01]  /*0560*/  VIADD R14, R24, 0xfffffffe ;  /* 0xfffffffe180e7836 */ /* 0x000fe20000000000 */
[----:B------:R0:W2:Y:S04]  /*0570*/  @P4 LDG.E R29, desc[UR10][R26.64] ;  /* 0x0000000a1a1d4981 */ /* 0x0000a8000c1e1900 */
[----:B------:R-:W-:-:S04]  /*0580*/  ISETP.GE.AND P1, PT, R14, UR18, PT ;  /* 0x000000120e007c0c */ /* 0x000fc8000bf26270 */
[----:B------:R-:W-:-:S04]  /*0590*/  ISETP.GT.AND P1, PT, R14, -0x1, !P1 ;  /* 0xffffffff0e00780c */ /* 0x000fc80004f24270 */
[----:B------:R-:W-:-:S13]  /*05a0*/  PLOP3.LUT P1, PT, P1, P0, PT, 0x80, 0x8 ;  /* 0x000000000008781c */ /* 0x000fda0000f21070 */
[----:B------:R-:W3:Y:S02]  /*05b0*/  @P1 LDC.64 R14, c[0x0][0x380] ;  /* 0x0000e000ff0e1b82 */ /* 0x000ee40000000a00 */
[----:B---3--:R-:W-:Y:S01]  /*05c0*/  @P1 IMAD.WIDE R16, R22, 0x4, R14 ;  /* 0x0000000416101825 */ /* 0x008fe200078e020e */
[----:B------:R-:W-:-:S04]  /*05d0*/  IADD3 R14, PT, PT, R24, -0x1, RZ ;  /* 0xffffffff180e7810 */ /* 0x000fc80007ffe0ff */
[----:B------:R-:W-:Y:S01]  /*05e0*/  ISETP.GE.AND P2, PT, R14, UR18, PT ;  /* 0x000000120e007c0c */ /* 0x000fe2000bf46270 */
[----:B------:R3:W4:Y:S01]  /*05f0*/  @P1 LDG.E R17, desc[UR10][R16.64] ;  /* 0x0000000a10111981 */ /* 0x000722000c1e1900 */
[----:B------:R-:W-:Y:S01]  /*0600*/  ISETP.GE.AND P3, PT, R24, UR18, PT ;  /* 0x0000001218007c0c */ /* 0x000fe2000bf66270 */
[----:B------:R-:W-:Y:S01]  /*0610*/  IMAD.U32 R28, RZ, RZ, UR9 ;  /* 0x00000009ff1c7e24 */ /* 0x000fe2000f8e00ff */
[----:B------:R-:W-:Y:S02]  /*0620*/  ISETP.GT.AND P2, PT, R14, -0x1, !P2 ;  /* 0xffffffff0e00780c */ /* 0x000fe40005744270 */
[----:B------:R-:W-:Y:S02]  /*0630*/  ISETP.GT.AND P3, PT, R24, -0x1, !P3 ;  /* 0xffffffff1800780c */ /* 0x000fe40005f64270 */
[----:B------:R-:W-:Y:S02]  /*0640*/  PLOP3.LUT P2, PT, P2, P0, PT, 0x80, 0x8 ;  /* 0x000000000008781c */ /* 0x000fe40001741070 */
[----:B------:R-:W-:-:S02]  /*0650*/  PLOP3.LUT P3, PT, P3, P0, PT, 0x80, 0x8 ;  /* 0x000000000008781c */ /* 0x000fc40001f61070 */
[----:B------:R-:W-:-:S06]  /*0660*/  @P4 SHF.L.U32 R28, R28, 0x2, RZ ;  /* 0x000000021c1c4819 */ /* 0x000fcc00000006ff */
[----:B------:R-:W2:Y:S08]  /*0670*/  @P4 LDC R28, c[0x3][R28] ;  /* 0x00c000001c1c4b82 */ /* 0x000eb00000000800 */
[----:B------:R-:W0:Y:S02]  /*0680*/  @P2 LDC.64 R14, c[0x0][0x380] ;  /* 0x0000e000ff0e2b82 */ /* 0x000e240000000a00 */
[----:B0-----:R-:W-:-:S06]  /*0690*/  @P2 IMAD.WIDE R26, R25, 0x4, R14 ;  /* 0x00000004191a2825 */ /* 0x001fcc00078e020e */
[----:B------:R-:W0:Y:S01]  /*06a0*/  @P3 LDC.64 R14, c[0x0][0x380] ;  /* 0x0000e000ff0e3b82 */ /* 0x000e220000000a00 */
[----:B------:R-:W5:Y:S01]  /*06b0*/  @P2 LDG.E R27, desc[UR10][R26.64] ;  /* 0x0000000a1a1b2981 */ /* 0x000f62000c1e1900 */
[----:B0-----:R-:W-:-:S06]  /*06c0*/  @P3 IMAD.WIDE R14, R19, 0x4, R14 ;  /* 0x00000004130e3825 */ /* 0x001fcc00078e020e */
[----:B------:R0:W5:Y:S01]  /*06d0*/  @P3 LDG.E R15, desc[UR10][R14.64] ;  /* 0x0000000a0e0f3981 */ /* 0x000162000c1e1900 */
[----:B---3--:R-:W-:Y:S01]  /*06e0*/  IMAD.U32 R16, RZ, RZ, UR8 ;  /* 0x00000008ff107e24 */ /* 0x008fe2000f8e00ff */
[----:B0-----:R-:W-:-:S05]  /*06f0*/  MOV R14, UR17 ;  /* 0x00000011000e7c02 */ /* 0x001fca0008000f00 */
[----:B------:R-:W-:-:S06]  /*0700*/  @P2 IMAD.SHL.U32 R14, R14, 0x4, RZ ;  /* 0x000000040e0e2824 */ /* 0x000fcc00078e00ff */
[----:B------:R-:W5:Y:S01]  /*0710*/  @P2 LDC R14, c[0x3][R14] ;  /* 0x00c000000e0e2b82 */ /* 0x000f620000000800 */
[----:B------:R-:W-:-:S05]  /*0720*/  MOV R26, UR16 ;  /* 0x00000010001a7c02 */ /* 0x000fca0008000f00 */
[----:B------:R-:W-:Y:S02]  /*0730*/  @P3 IMAD.SHL.U32 R26, R26, 0x4, RZ ;  /* 0x000000041a1a3824 */ /* 0x000fe400078e00ff */
[----:B--2---:R-:W-:Y:S01]  /*0740*/  @P4 FFMA R2, R28, R29, R2 ;  /* 0x0000001d1c024223 */ /* 0x004fe20000000002 */
[----:B------:R-:W-:Y:S01]  /*0750*/  @P1 SHF.L.U32 R28, R16, 0x2, RZ ;  /* 0x00000002101c1819 */ /* 0x000fe200000006ff */
[----:B------:R-:W-:-:S03]  /*0760*/  VIADD R16, R24, 0x1 ;  /* 0x0000000118107836 */ /* 0x000fc60000000000 */
[----:B------:R0:W4:Y:S02]  /*0770*/  @P1 LDC R29, c[0x3][R28] ;  /* 0x00c000001c1d1b82 */ /* 0x0001240000000800 */
[----:B------:R-:W-:-:S04]  /*0780*/  ISETP.GE.AND P4, PT, R16, UR18, PT ;  /* 0x0000001210007c0c */ /* 0x000fc8000bf86270 */
[----:B------:R-:W-:-:S04]  /*0790*/  ISETP.GT.AND P4, PT, R16, -0x1, !P4 ;  /* 0xffffffff1000780c */ /* 0x000fc80006784270 */
[----:B------:R-:W-:Y:S02]  /*07a0*/  PLOP3.LUT P4, PT, P4, P0, PT, 0x80, 0x8 ;  /* 0x000000000008781c */ /* 0x000fe40002781070 */
[----:B0-----:R-:W-:Y:S01]  /*07b0*/  IADD3 R28, PT, PT, R24, 0x2, RZ ;  /* 0x00000002181c7810 */ /* 0x001fe20007ffe0ff */
[----:B----4-:R-:W-:-:S10]  /*07c0*/  @P1 FFMA R2, R29, R17, R2 ;  /* 0x000000111d021223 */ /* 0x010fd40000000002 */
[----:B------:R-:W0:Y:S01]  /*07d0*/  @P4 LDC.64 R16, c[0x0][0x380] ;  /* 0x0000e000ff104b82 */ /* 0x000e220000000a00 */
[----:B------:R-:W-:-:S04]  /*07e0*/  ISETP.GE.AND P1, PT, R28, UR18, PT ;  /* 0x000000121c007c0c */ /* 0x000fc8000bf26270 */
[----:B------:R-:W-:-:S04]  /*07f0*/  ISETP.GT.AND P1, PT, R28, -0x1, !P1 ;  /* 0xffffffff1c00780c */ /* 0x000fc80004f24270 */
[----:B------:R-:W-:Y:S01]  /*0800*/  PLOP3.LUT P1, PT, P1, P0, PT, 0x80, 0x8 ;  /* 0x000000000008781c */ /* 0x000fe20000f21070 */
[----:B0-----:R-:W-:-:S05]  /*0810*/  @P4 IMAD.WIDE R16, R18, 0x4, R16 ;  /* 0x0000000412104825 */ /* 0x001fca00078e0210 */
[----:B------:R0:W2:Y:S01]  /*0820*/  @P4 LDG.E R29, desc[UR10][R16.64] ;  /* 0x0000000a101d4981 */ /* 0x0000a2000c1e1900 */
[----:B-----5:R-:W-:Y:S02]  /*0830*/  @P2 FFMA R2, R14, R27, R2 ;  /* 0x0000001b0e022223 */ /* 0x020fe40000000002 */
[----:B------:R-:W3:Y:S01]  /*0840*/  @P3 LDC R27, c[0x3][R26] ;  /* 0x00c000001a1b3b82 */ /* 0x000ee20000000800 */
[----:B0-----:R-:W-:-:S05]  /*0850*/  VIADD R16, R24, 0x3 ;  /* 0x0000000318107836 */ /* 0x001fca0000000000 */
[----:B------:R-:W-:-:S04]  /*0860*/  ISETP.GE.AND P2, PT, R16, UR18, PT ;  /* 0x0000001210007c0c */ /* 0x000fc8000bf46270 */
[----:B------:R-:W-:Y:S01]  /*0870*/  ISETP.GT.AND P2, PT, R16, -0x1, !P2 ;  /* 0xffffffff1000780c */ /* 0x000fe20005744270 */
[----:B---3--:R-:W-:Y:S02]  /*0880*/  @P3 FFMA R2, R27, R15, R2 ;  /* 0x0000000f1b023223 */ /* 0x008fe40000000002 */
[----:B------:R-:W0:Y:S01]  /*0890*/  @P1 LDC.64 R14, c[0x0][0x380] ;  /* 0x0000e000ff0e1b82 */ /* 0x000e220000000a00 */
[----:B------:R-:W-:Y:S02]  /*08a0*/  PLOP3.LUT P2, PT, P2, P0, PT, 0x80, 0x8 ;  /* 0x000000000008781c */ /* 0x000fe40001741070 */
[----:B------:R-:W-:-:S11]  /*08b0*/  IADD3 R28, PT, PT, R24, 0x4, RZ ;  /* 0x00000004181c7810 */ /* 0x000fd60007ffe0ff */
[----:B------:R-:W3:Y:S01]  /*08c0*/  @P2 LDC.64 R16, c[0x0][0x380] ;  /* 0x0000e000ff102b82 */ /* 0x000ee20000000a00 */
[----:B0-----:R-:W-:-:S05]  /*08d0*/  @P1 IMAD.WIDE R14, R21, 0x4, R14 ;  /* 0x00000004150e1825 */ /* 0x001fca00078e020e */
[----:B------:R0:W4:Y:S01]  /*08e0*/  @P1 LDG.E R27, desc[UR10][R14.64] ;  /* 0x0000000a0e1b1981 */ /* 0x000122000c1e1900 */
[----:B------:R-:W-:-:S04]  /*08f0*/  ISETP.GE.AND P3, PT, R28, UR18, PT ;  /* 0x000000121c007c0c */ /* 0x000fc8000bf66270 */
[----:B------:R-:W-:-:S04]  /*0900*/  ISETP.GT.AND P3, PT, R28, -0x1, !P3 ;  /* 0xffffffff1c00780c */ /* 0x000fc80005f64270 */
[----:B------:R-:W-:Y:S01]  /*0910*/  PLOP3.LUT P3, PT, P3, P0, PT, 0x80, 0x8 ;  /* 0x000000000008781c */ /* 0x000fe20001f61070 */
[----:B---3--:R-:W-:-:S06]  /*0920*/  @P2 IMAD.WIDE R16, R23, 0x4, R16 ;  /* 0x0000000417102825 */ /* 0x008fcc00078e0210 */
[----:B------:R3:W5:Y:S06]  /*0930*/  @P2 LDG.E R17, desc[UR10][R16.64] ;  /* 0x0000000a10112981 */ /* 0x00076c000c1e1900 */
[----:B0-----:R-:W0:Y:S02]  /*0940*/  @P3 LDC.64 R14, c[0x0][0x380] ;  /* 0x0000e000ff0e3b82 */ /* 0x001e240000000a00 */
[----:B0-----:R-:W-:-:S06]  /*0950*/  @P3 IMAD.WIDE R14, R20, 0x4, R14 ;  /* 0x00000004140e3825 */ /* 0x001fcc00078e020e */
[----:B------:R0:W5:Y:S01]  /*0960*/  @P3 LDG.E R15, desc[UR10][R14.64] ;  /* 0x0000000a0e0f3981 */ /* 0x000162000c1e1900 */
[----:B------:R-:W-:-:S05]  /*0970*/  MOV R26, UR15 ;  /* 0x0000000f001a7c02 */ /* 0x000fca0008000f00 */
[----:B------:R-:W-:-:S06]  /*0980*/  @P4 IMAD.SHL.U32 R26, R26, 0x4, RZ ;  /* 0x000000041a1a4824 */ /* 0x000fcc00078e00ff */
[----:B------:R-:W2:Y:S01]  /*0990*/  @P4 LDC R26, c[0x3][R26] ;  /* 0x00c000001a1a4b82 */ /* 0x000ea20000000800 */
[----:B------:R-:W-:-:S05]  /*09a0*/  IMAD.U32 R28, RZ, RZ, UR14 ;  /* 0x0000000eff1c7e24 */ /* 0x000fca000f8e00ff */
[----:B---3--:R-:W-:Y:S01]  /*09b0*/  @P1 SHF.L.U32 R16, R28, 0x2, RZ ;  /* 0x000000021c101819 */ /* 0x008fe200000006ff */
[----:B------:R-:W-:-:S04]  /*09c0*/  UIADD3 UR5, UPT, UPT, UR5, 0x8, URZ ;  /* 0x0000000805057890 */ /* 0x000fc8000fffe0ff */
[----:B------:R-:W-:Y:S01]  /*09d0*/  UISETP.NE.AND UP0, UPT, UR5, URZ, UPT ;  /* 0x000000ff0500728c */ /* 0x000fe2000bf05270 */
[----:B-1----:R-:W-:Y:S02]  /*09e0*/  MOV R28, UR7 ;  /* 0x00000007001c7c02 */ /* 0x002fe40008000f00 */
[----:B------:R-:W-:-:S03]  /*09f0*/  IADD3 R24, PT, PT, R24, 0x8, RZ ;  /* 0x0000000818187810 */ /* 0x000fc60007ffe0ff */
[----:B------:R-:W-:Y:S01]  /*0a00*/  IMAD R13, R28, 0x8, R13 ;  /* 0x000000081c0d7824 */ /* 0x000fe200078e020d */
[----:B------:R-:W-:Y:S02]  /*0a10*/  ULEA UR14, UR6, UR14, 0x3 ;  /* 0x0000000e060e7291 */ /* 0x000fe4000f8e18ff */
[----:B------:R-:W-:Y:S02]  /*0a20*/  ULEA UR15, UR6, UR15, 0x3 ;  /* 0x0000000f060f7291 */ /* 0x000fe4000f8e18ff */
[----:B------:R-:W-:Y:S02]  /*0a30*/  ULEA UR16, UR6, UR16, 0x3 ;  /* 0x0000001006107291 */ /* 0x000fe4000f8e18ff */
[----:B------:R-:W-:Y:S02]  /*0a40*/  ULEA UR17, UR6, UR17, 0x3 ;  /* 0x0000001106117291 */ /* 0x000fe4000f8e18ff */
[----:B------:R-:W-:Y:S02]  /*0a50*/  ULEA UR8, UR6, UR8, 0x3 ;  /* 0x0000000806087291 */ /* 0x000fe4000f8e18ff */
[----:B------:R-:W-:Y:S01]  /*0a60*/  ULEA UR9, UR6, UR9, 0x3 ;  /* 0x0000000906097291 */ /* 0x000fe2000f8e18ff */
[----:B--2---:R-:W-:-:S02]  /*0a70*/  @P4 FFMA R2, R26, R29, R2 ;  /* 0x0000001d1a024223 */ /* 0x004fc40000000002 */
[----:B------:R1:W4:Y:S01]  /*0a80*/  @P1 LDC R29, c[0x3][R16] ;  /* 0x00c00000101d1b82 */ /* 0x0003220000000800 */
[----:B------:R-:W-:-:S05]  /*0a90*/  IMAD.U32 R26, RZ, RZ, UR13 ;  /* 0x0000000dff1a7e24 */ /* 0x000fca000f8e00ff */
[----:B------:R-:W-:Y:S01]  /*0aa0*/  @P2 SHF.L.U32 R26, R26, 0x2, RZ ;  /* 0x000000021a1a2819 */ /* 0x000fe200000006ff */
[----:B-1----:R-:W-:Y:S01]  /*0ab0*/  IMAD.U32 R16, RZ, RZ, UR7 ;  /* 0x00000007ff107e24 */ /* 0x002fe2000f8e00ff */
[----:B------:R-:W-:-:S03]  /*0ac0*/  ULEA UR13, UR6, UR13, 0x3 ;  /* 0x0000000d060d7291 */ /* 0x000fc6000f8e18ff */
[----:B------:R-:W-:Y:S02]  /*0ad0*/  IMAD R25, R16, 0x8, R25 ;  /* 0x0000000810197824 */ /* 0x000fe400078e0219 */
[----:B----4-:R-:W-:Y:S02]  /*0ae0*/  @P1 FFMA R2, R29, R27, R2 ;  /* 0x0000001b1d021223 */ /* 0x010fe40000000002 */
[----:B------:R-:W5:Y:S02]  /*0af0*/  @P2 LDC R27, c[0x3][R26] ;  /* 0x00c000001a1b2b82 */ /* 0x000f640000000800 */
[----:B-----5:R-:W-:Y:S01]  /*0b00*/  @P2 FFMA R2, R27, R17, R2 ;  /* 0x000000111b022223 */ /* 0x020fe20000000002 */
[----:B------:R-:W-:-:S05]  /*0b10*/  IMAD.U32 R17, RZ, RZ, UR12 ;  /* 0x0000000cff117e24 */ /* 0x000fca000f8e00ff */
[----:B0-----:R-:W-:-:S04]  /*0b20*/  @P3 SHF.L.U32 R14, R17, 0x2, RZ ;  /* 0x00000002110e3819 */ /* 0x001fc800000006ff */
[----:B------:R0:W1:Y:S01]  /*0b30*/  @P3 LDC R17, c[0x3][R14] ;  /* 0x00c000000e113b82 */ /* 0x0000620000000800 */
[----:B------:R-:W-:Y:S01]  /*0b40*/  IMAD.U32 R27, RZ, RZ, UR7 ;  /* 0x00000007ff1b7e24 */ /* 0x000fe2000f8e00ff */
[----:B------:R-:W-:Y:S01]  /*0b50*/  MOV R26, UR7 ;  /* 0x00000007001a7c02 */ /* 0x000fe20008000f00 */
[----:B0-----:R-:W-:-:S03]  /*0b60*/  IMAD.U32 R14, RZ, RZ, UR7 ;  /* 0x00000007ff0e7e24 */ /* 0x001fc6000f8e00ff */
[C---:B------:R-:W-:Y:S01]  /*0b70*/  LEA R22, R27.reuse, R22, 0x3 ;  /* 0x000000161b167211 */ /* 0x040fe200078e18ff */
[C---:B------:R-:W-:Y:S01]  /*0b80*/  IMAD R20, R27.reuse, 0x8, R20 ;  /* 0x000000081b147824 */ /* 0x040fe200078e0214 */
[----:B------:R-:W-:Y:S01]  /*0b90*/  LEA R19, R26, R19, 0x3 ;  /* 0x000000131a137211 */ /* 0x000fe200078e18ff */
[C---:B------:R-:W-:Y:S01]  /*0ba0*/  IMAD R21, R14.reuse, 0x8, R21 ;  /* 0x000000080e157824 */ /* 0x040fe200078e0215 */
[----:B------:R-:W-:Y:S02]  /*0bb0*/  LEA R18, R27, R18, 0x3 ;  /* 0x000000121b127211 */ /* 0x000fe400078e18ff */
[----:B------:R-:W-:Y:S01]  /*0bc0*/  LEA R23, R14, R23, 0x3 ;  /* 0x000000170e177211 */ /* 0x000fe200078e18ff */
[----:B------:R-:W-:Y:S01]  /*0bd0*/  ULEA UR12, UR6, UR12, 0x3 ;  /* 0x0000000c060c7291 */ /* 0x000fe2000f8e18ff */
[----:B-1----:R-:W-:Y:S01]  /*0be0*/  @P3 FFMA R2, R17, R15, R2 ;  /* 0x0000000f11023223 */ /* 0x002fe20000000002 */
[----:B------:R-:W-:Y:S10]  /*0bf0*/  BRA.U UP0, `(.L_x_2) ;  /* 0xfffffff900407547 */ /* 0x000ff4000b83ffff */
[----:B------:R-:W0:Y:S02]  /*0c00*/  LDCU UR5, c[0x0][0x390] ;  /* 0x00007200ff0577ac */ /* 0x000e240008000800 */
[----:B0-----:R-:W-:-:S04]  /*0c10*/  USHF.L.U32 UR5, UR5, 0x1, URZ ;  /* 0x0000000105057899 */ /* 0x001fc800080006ff */
[----:B------:R-:W-:-:S04]  /*0c20*/  UISETP.LT.AND UP0, UPT, URZ, UR5, UPT ;  /* 0x00000005ff00728c */ /* 0x000fc8000bf01270 */
[----:B------:R-:W-:-:S04]  /*0c30*/  USEL UR5, URZ, UR5, !UP0 ;  /* 0x00000005ff057287 */ /* 0x000fc8000c000000 */
[----:B------:R-:W-:-:S04]  /*0c40*/  UIADD3 UR5, UPT, UPT, UR5, 0x1, URZ ;  /* 0x0000000105057890 */ /* 0x000fc8000fffe0ff */
[----:B------:R-:W-:-:S12]  /*0c50*/  ULOP3.LUT UR5, UR5, 0x7ffffff8, URZ, 0xc0, !UPT ;  /* 0x7ffffff805057892 */ /* 0x000fd8000f8ec0ff */
.L_x_1:
[----:B------:R-:W0:Y:S01]  /*0c60*/  LDCU UR13, c[0x0][0x390] ;  /* 0x00007200ff0d77ac */ /* 0x000e220008000800 */
[----:B------:R-:W1:Y:S01]  /*0c70*/  LDCU UR12, c[0x0][0x398] ;  /* 0x00007300ff0c77ac */ /* 0x000e620008000800 */
[----:B0-----:R-:W-:Y:S02]  /*0c80*/  USHF.L.U32 UR8, UR13, 0x1, URZ ;  /* 0x000000010d087899 */ /* 0x001fe400080006ff */
[----:B------:R-:W-:Y:S02]  /*0c90*/  VIADD R13, R0, -UR13 ;  /* 0x8000000d000d7c36 */ /* 0x000fe40008000000 */
[----:B------:R-:W-:-:S04]  /*0ca0*/  UISETP.LT.AND UP0, UPT, URZ, UR8, UPT ;  /* 0x00000008ff00728c */ /* 0x000fc8000bf01270 */
[----:B------:R-:W-:-:S04]  /*0cb0*/  USEL UR9, URZ, UR8, !UP0 ;  /* 0x00000008ff097287 */ /* 0x000fc8000c000000 */
[----:B------:R-:W-:Y:S02]  /*0cc0*/  ULOP3.LUT UR8, UR9, 0x6, URZ, 0xc0, !UPT ;  /* 0x0000000609087892 */ /* 0x000fe4000f8ec0ff */
[----:B------:R-:W-:Y:S02]  /*0cd0*/  ULOP3.LUT UP0, URZ, UR9, 0x2, URZ, 0xc0, !UPT ;  /* 0x0000000209ff7892 */ /* 0x000fe4000f80c0ff */
[----:B------:R-:W-:-:S09]  /*0ce0*/  UISETP.GE.U32.AND UP1, UPT, UR8, 0x3, UPT ;  /* 0x000000030800788c */ /* 0x000fd2000bf26070 */
[----:B-1----:R-:W-:Y:S05]  /*0cf0*/  BRA.U !UP1, `(.L_x_3) ;  /* 0x0000000109e87547 */ /* 0x002fea000b800000 */
[----:B------:R-:W0:Y:S01]  /*0d00*/  LDCU UR8, c[0x0][0x398] ;  /* 0x00007300ff0877ac */ /* 0x000e220008000800 */
[----:B------:R-:W-:-:S04]  /*0d10*/  IADD3 R25, PT, PT, R13, UR5, RZ ;  /* 0x000000050d197c10 */ /* 0x000fc8000fffe0ff */
[C---:B------:R-:W-:Y:S01]  /*0d20*/  IADD3 R29, PT, PT, R25.reuse, 0x2, RZ ;  /* 0x00000002191d7810 */ /* 0x040fe20007ffe0ff */
[C---:B------:R-:W-:Y:S02]  /*0d30*/  VIADD R27, R25.reuse, 0x1 ;  /* 0x00000001191b7836 */ /* 0x040fe40000000000 */
[C---:B------:R-:W-:Y:S01]  /*0d40*/  VIADD R23, R25.reuse, 0x3 ;  /* 0x0000000319177836 */ /* 0x040fe20000000000 */
[----:B0-----:R-:W-:Y:S02]  /*0d50*/  ISETP.GE.AND P1, PT, R25, UR8, PT ;  /* 0x0000000819007c0c */ /* 0x001fe4000bf26270 */
[----:B------:R-:W-:Y:S02]  /*0d60*/  ISETP.GE.AND P4, PT, R27, UR8, PT ;  /* 0x000000081b007c0c */ /* 0x000fe4000bf86270 */
[----:B------:R-:W-:Y:S02]  /*0d70*/  ISETP.GT.AND P1, PT, R25, -0x1, !P1 ;  /* 0xffffffff1900780c */ /* 0x000fe40004f24270 */
[----:B------:R-:W-:-:S02]  /*0d80*/  ISETP.GE.AND P3, PT, R29, UR8, PT ;  /* 0x000000081d007c0c */ /* 0x000fc4000bf66270 */
[----:B------:R-:W-:Y:S02]  /*0d90*/  PLOP3.LUT P1, PT, P1, P0, PT, 0x80, 0x8 ;  /* 0x000000000008781c */ /* 0x000fe40000f21070 */
[----:B------:R-:W-:Y:S02]  /*0da0*/  ISETP.GT.AND P4, PT, R27, -0x1, !P4 ;  /* 0xffffffff1b00780c */ /* 0x000fe40006784270 */
[----:B------:R-:W-:Y:S02]  /*0db0*/  ISETP.GE.AND P2, PT, R23, UR8, PT ;  /* 0x0000000817007c0c */ /* 0x000fe4000bf46270 */
[----:B------:R-:W-:Y:S02]  /*0dc0*/  ISETP.GT.AND P3, PT, R29, -0x1, !P3 ;  /* 0xffffffff1d00780c */ /* 0x000fe40005f64270 */
[----:B------:R-:W-:Y:S02]  /*0dd0*/  PLOP3.LUT P4, PT, P4, P0, PT, 0x80, 0x8 ;  /* 0x000000000008781c */ /* 0x000fe40002781070 */
[----:B------:R-:W-:-:S02]  /*0de0*/  ISETP.GT.AND P2, PT, R23, -0x1, !P2 ;  /* 0xffffffff1700780c */ /* 0x000fc40005744270 */
[----:B------:R-:W-:Y:S01]  /*0df0*/  PLOP3.LUT P3, PT, P3, P0, PT, 0x80, 0x8 ;  /* 0x000000000008781c */ /* 0x000fe20001f61070 */
[----:B------:R-:W0:Y:S01]  /*0e00*/  @P1 LDC.64 R20, c[0x0][0x380] ;  /* 0x0000e000ff141b82 */ /* 0x000e220000000a00 */
[----:B------:R-:W-:Y:S01]  /*0e10*/  PLOP3.LUT P2, PT, P2, P0, PT, 0x80, 0x8 ;  /* 0x000000000008781c */ /* 0x000fe20001741070 */
[----:B------:R-:W-:-:S06]  /*0e20*/  @P1 IMAD R25, R25, UR7, R12 ;  /* 0x0000000719191c24 */ /* 0x000fcc000f8e020c */
[----:B------:R-:W1:Y:S08]  /*0e30*/  @P4 LDC.64 R18, c[0x0][0x380] ;  /* 0x0000e000ff124b82 */ /* 0x000e700000000a00 */
[----:B------:R-:W2:Y:S08]  /*0e40*/  @P3 LDC.64 R14, c[0x0][0x380] ;  /* 0x0000e000ff0e3b82 */ /* 0x000eb00000000a00 */
[----:B------:R-:W3:Y:S01]  /*0e50*/  @P2 LDC.64 R16, c[0x0][0x380] ;  /* 0x0000e000ff102b82 */ /* 0x000ee20000000a00 */
[----:B0-----:R-:W-:-:S04]  /*0e60*/  @P1 IMAD.WIDE R20, R25, 0x4, R20 ;  /* 0x0000000419141825 */ /* 0x001fc800078e0214 */
[--C-:B------:R-:W-:Y:S02]  /*0e70*/  @P4 IMAD R25, R27, UR7, R12.reuse ;  /* 0x000000071b194c24 */ /* 0x100fe4000f8e020c */
[----:B------:R-:W-:Y:S01]  /*0e80*/  @P3 IMAD R27, R29, UR7, R12 ;  /* 0x000000071d1b3c24 */ /* 0x000fe2000f8e020c */
[----:B------:R0:W4:Y:S01]  /*0e90*/  @P1 LDG.E R21, desc[UR10][R20.64] ;  /* 0x0000000a14151981 */ /* 0x000122000c1e1900 */
[----:B-1----:R-:W-:-:S04]  /*0ea0*/  @P4 IMAD.WIDE R18, R25, 0x4, R18 ;  /* 0x0000000419124825 */ /* 0x002fc800078e0212 */
[----:B------:R-:W-:Y:S02]  /*0eb0*/  @P2 IMAD R23, R23, UR7, R12 ;  /* 0x0000000717172c24 */ /* 0x000fe4000f8e020c */
[----:B------:R-:W5:Y:S01]  /*0ec0*/  @P4 LDG.E R19, desc[UR10][R18.64] ;  /* 0x0000000a12134981 */ /* 0x000f62000c1e1900 */
[----:B--2---:R-:W-:-:S06]  /*0ed0*/  @P3 IMAD.WIDE R14, R27, 0x4, R14 ;  /* 0x000000041b0e3825 */ /* 0x004fcc00078e020e */
[----:B------:R1:W2:Y:S01]  /*0ee0*/  @P3 LDG.E R15, desc[UR10][R14.64] ;  /* 0x0000000a0e0f3981 */ /* 0x0002a2000c1e1900 */
[----:B---3--:R-:W-:-:S06]  /*0ef0*/  @P2 IMAD.WIDE R16, R23, 0x4, R16 ;  /* 0x0000000417102825 */ /* 0x008fcc00078e0210 */
[----:B------:R-:W3:Y:S01]  /*0f00*/  @P2 LDG.E R17, desc[UR10][R16.64] ;  /* 0x0000000a10112981 */ /* 0x000ee2000c1e1900 */
[----:B------:R-:W-:Y:S01]  /*0f10*/  VOTEU.ANY UP1, P1 ;  /* 0x0000000000ff7886 */ /* 0x000fe20000820100 */
[----:B------:R-:W-:Y:S01]  /*0f20*/  MOV R23, UR5 ;  /* 0x0000000500177c02 */ /* 0x000fe20008000f00 */
[----:B------:R-:W-:-:S03]  /*0f30*/  IMAD.U32 R22, RZ, RZ, UR6 ;  /* 0x00000006ff167e24 */ /* 0x000fc6000f8e00ff */
[----:B------:R-:W-:Y:S02]  /*0f40*/  @UP1 UIMAD UR8, UR5, UR6, UR4 ;  /* 0x00000006050812a4 */ /* 0x000fe4000f8e0204 */
[C---:B0-----:R-:W-:Y:S01]  /*0f50*/  @P4 IMAD R20, R23.reuse, R22, UR6 ;  /* 0x0000000617144e24 */ /* 0x041fe2000f8e0216 */
[----:B------:R-:W-:Y:S01]  /*0f60*/  MOV R25, UR6 ;  /* 0x0000000600197c02 */ /* 0x000fe20008000f00 */
[C---:B------:R-:W-:Y:S01]  /*0f70*/  @P3 VIADD R22, R23.reuse, 0x2 ;  /* 0x0000000217163836 */ /* 0x040fe20000000000 */
[----:B------:R-:W-:Y:S01]  /*0f80*/  @UP1 USHF.L.U32 UR8, UR8, 0x2, URZ ;  /* 0x0000000208081899 */ /* 0x000fe200080006ff */
[----:B------:R-:W-:Y:S01]  /*0f90*/  @P4 VIADD R20, R20, UR4 ;  /* 0x0000000414144c36 */ /* 0x000fe20008000000 */
[----:B------:R-:W-:Y:S01]  /*0fa0*/  MOV R27, UR6 ;  /* 0x00000006001b7c02 */ /* 0x000fe20008000f00 */
[----:B------:R-:W-:Y:S01]  /*0fb0*/  @P3 IMAD R22, R22, R25, UR4 ;  /* 0x0000000416163e24 */ /* 0x000fe2000f8e0219 */
[----:B-1----:R-:W-:Y:S01]  /*0fc0*/  @P2 IADD3 R14, PT, PT, R23, 0x3, RZ ;  /* 0x00000003170e2810 */ /* 0x002fe20007ffe0ff */
[----:B------:R-:W-:-:S03]  /*0fd0*/  @P4 IMAD.SHL.U32 R20, R20, 0x4, RZ ;  /* 0x0000000414144824 */ /* 0x000fc600078e00ff */
[----:B------:R-:W-:Y:S01]  /*0fe0*/  @P3 SHF.L.U32 R22, R22, 0x2, RZ ;  /* 0x0000000216163819 */ /* 0x000fe200000006ff */
[----:B------:R-:W-:Y:S01]  /*0ff0*/  @P2 IMAD R14, R14, R27, UR4 ;  /* 0x000000040e0e2e24 */ /* 0x000fe2000f8e021b */
[----:B------:R-:W5:Y:S02]  /*1000*/  @P4 LDC R23, c[0x3][R20] ;  /* 0x00c0000014174b82 */ /* 0x000f640000000800 */
[----:B------:R-:W4:Y:S01]  /*1010*/  @UP1 LDCU UR8, c[0x3][UR8] ;  /* 0x00c00000080817ac */ /* 0x000f220008000800 */
[----:B------:R-:W-:-:S05]  /*1020*/  @P2 IMAD.SHL.U32 R14, R14, 0x4, RZ ;  /* 0x000000040e0e2824 */ /* 0x000fca00078e00ff */
[----:B------:R-:W2:Y:S08]  /*1030*/  @P3 LDC R25, c[0x3][R22] ;  /* 0x00c0000016193b82 */ /* 0x000eb00000000800 */
[----:B------:R-:W3:Y:S01]  /*1040*/  @P2 LDC R27, c[0x3][R14] ;  /* 0x00c000000e1b2b82 */ /* 0x000ee20000000800 */
[----:B------:R-:W-:Y:S01]  /*1050*/  UIADD3 UR5, UPT, UPT, UR5, 0x4, URZ ;  /* 0x0000000405057890 */ /* 0x000fe2000fffe0ff */
[----:B----4-:R-:W-:-:S04]  /*1060*/  @P1 FFMA R2, R21, UR8, R2 ;  /* 0x0000000815021c23 */ /* 0x010fc80008000002 */
[----:B-----5:R-:W-:-:S04]  /*1070*/  @P4 FFMA R2, R23, R19, R2 ;  /* 0x0000001317024223 */ /* 0x020fc80000000002 */
[----:B--2---:R-:W-:-:S04]  /*1080*/  @P3 FFMA R2, R25, R15, R2 ;  /* 0x0000000f19023223 */ /* 0x004fc80000000002 */
[----:B---3--:R-:W-:-:S07]  /*1090*/  @P2 FFMA R2, R27, R17, R2 ;  /* 0x000000111b022223 */ /* 0x008fce0000000002 */
.L_x_3:
[----:B------:R-:W-:Y:S05]  /*10a0*/  BRA.U !UP0, `(.L_x_4) ;  /* 0x0000000108787547 */ /* 0x000fea000b800000 */
[----:B------:R-:W0:Y:S01]  /*10b0*/  LDCU UR8, c[0x0][0x398] ;  /* 0x00007300ff0877ac */ /* 0x000e220008000800 */
[----:B------:R-:W-:-:S05]  /*10c0*/  IADD3 R19, PT, PT, R13, UR5, RZ ;  /* 0x000000050d137c10 */ /* 0x000fca000fffe0ff */
[C---:B------:R-:W-:Y:S01]  /*10d0*/  VIADD R21, R19.reuse, 0x1 ;  /* 0x0000000113157836 */ /* 0x040fe20000000000 */
[----:B0-----:R-:W-:-:S04]  /*10e0*/  ISETP.GE.AND P1, PT, R19, UR8, PT ;  /* 0x0000000813007c0c */ /* 0x001fc8000bf26270 */
[----:B------:R-:W-:Y:S02]  /*10f0*/  ISETP.GE.AND P2, PT, R21, UR8, PT ;  /* 0x0000000815007c0c */ /* 0x000fe4000bf46270 */
[----:B------:R-:W-:Y:S02]  /*1100*/  ISETP.GT.AND P1, PT, R19, -0x1, !P1 ;  /* 0xffffffff1300780c */ /* 0x000fe40004f24270 */
[----:B------:R-:W-:Y:S02]  /*1110*/  ISETP.GT.AND P2, PT, R21, -0x1, !P2 ;  /* 0xffffffff1500780c */ /* 0x000fe40005744270 */
[----:B------:R-:W-:Y:S02]  /*1120*/  PLOP3.LUT P1, PT, P1, P0, PT, 0x80, 0x8 ;  /* 0x000000000008781c */ /* 0x000fe40000f21070 */
[----:B------:R-:W-:-:S11]  /*1130*/  PLOP3.LUT P2, PT, P2, P0, PT, 0x80, 0x8 ;  /* 0x000000000008781c */ /* 0x000fd60001741070 */
[----:B------:R-:W0:Y:S01]  /*1140*/  @P1 LDC.64 R16, c[0x0][0x380] ;  /* 0x0000e000ff101b82 */ /* 0x000e220000000a00 */
[----:B------:R-:W-:-:S07]  /*1150*/  @P1 IMAD R19, R19, UR7, R12 ;  /* 0x0000000713131c24 */ /* 0x000fce000f8e020c */
[----:B------:R-:W1:Y:S01]  /*1160*/  @P2 LDC.64 R14, c[0x0][0x380] ;  /* 0x0000e000ff0e2b82 */ /* 0x000e620000000a00 */
[----:B0-----:R-:W-:-:S04]  /*1170*/  @P1 IMAD.WIDE R16, R19, 0x4, R16 ;  /* 0x0000000413101825 */ /* 0x001fc800078e0210 */
[----:B------:R-:W-:Y:S02]  /*1180*/  @P2 IMAD R19, R21, UR7, R12 ;  /* 0x0000000715132c24 */ /* 0x000fe4000f8e020c */
[----:B------:R-:W2:Y:S02]  /*1190*/  @P1 LDG.E R17, desc[UR10][R16.64] ;  /* 0x0000000a10111981 */ /* 0x000ea4000c1e1900 */
[----:B-1----:R-:W-:-:S06]  /*11a0*/  @P2 IMAD.WIDE R14, R19, 0x4, R14 ;  /* 0x00000004130e2825 */ /* 0x002fcc00078e020e */
[----:B------:R-:W3:Y:S01]  /*11b0*/  @P2 LDG.E R15, desc[UR10][R14.64] ;  /* 0x0000000a0e0f2981 */ /* 0x000ee2000c1e1900 */
[----:B------:R-:W-:Y:S01]  /*11c0*/  VOTEU.ANY UP0, P1 ;  /* 0x0000000000ff7886 */ /* 0x000fe20000800100 */
[----:B------:R-:W-:Y:S02]  /*11d0*/  MOV R18, UR5 ;  /* 0x0000000500127c02 */ /* 0x000fe40008000f00 */
[----:B------:R-:W-:Y:S02]  /*11e0*/  MOV R19, UR6 ;  /* 0x0000000600137c02 */ /* 0x000fe40008000f00 */
[----:B------:R-:W-:-:S03]  /*11f0*/  @UP0 UIMAD UR8, UR5, UR6, UR4 ;  /* 0x00000006050802a4 */ /* 0x000fc6000f8e0204 */
[----:B------:R-:W-:Y:S01]  /*1200*/  @P2 IMAD R18, R18, R19, UR6 ;  /* 0x0000000612122e24 */ /* 0x000fe2000f8e0213 */
[----:B------:R-:W-:-:S03]  /*1210*/  @UP0 USHF.L.U32 UR8, UR8, 0x2, URZ ;  /* 0x0000000208080899 */ /* 0x000fc600080006ff */
[----:B------:R-:W-:-:S05]  /*1220*/  @P2 VIADD R18, R18, UR4 ;  /* 0x0000000412122c36 */ /* 0x000fca0008000000 */
[----:B------:R-:W-:-:S04]  /*1230*/  @P2 SHF.L.U32 R18, R18, 0x2, RZ ;  /* 0x0000000212122819 */ /* 0x000fc800000006ff */
[----:B------:R-:W3:Y:S01]  /*1240*/  @P2 LDC R19, c[0x3][R18] ;  /* 0x00c0000012132b82 */ /* 0x000ee20000000800 */
[----:B------:R-:W2:Y:S01]  /*1250*/  @UP0 LDCU UR8, c[0x3][UR8] ;  /* 0x00c00000080807ac */ /* 0x000ea20008000800 */
[----:B------:R-:W-:Y:S01]  /*1260*/  UIADD3 UR5, UPT, UPT, UR5, 0x2, URZ ;  /* 0x0000000205057890 */ /* 0x000fe2000fffe0ff */
[----:B--2---:R-:W-:-:S04]  /*1270*/  @P1 FFMA R2, R17, UR8, R2 ;  /* 0x0000000811021c23 */ /* 0x004fc80008000002 */
[----:B---3--:R-:W-:-:S07]  /*1280*/  @P2 FFMA R2, R19, R15, R2 ;  /* 0x0000000f13022223 */ /* 0x008fce0000000002 */
.L_x_4:
[----:B------:R-:W-:Y:S01]  /*1290*/  IADD3 R13, PT, PT, R13, UR5, RZ ;  /* 0x000000050d0d7c10 */ /* 0x000fe2000fffe0ff */
[----:B------:R-:W-:Y:S03]  /*12a0*/  BSSY.RECONVERGENT B0, `(.L_x_5) ;  /* 0x000000d000007945 */ /* 0x000fe60003800200 */
[----:B------:R-:W-:-:S04]  /*12b0*/  ISETP.GE.AND P1, PT, R13, UR12, PT ;  /* 0x0000000c0d007c0c */ /* 0x000fc8000bf26270 */
[----:B------:R-:W-:-:S04]  /*12c0*/  ISETP.GT.AND P1, PT, R13, -0x1, !P1 ;  /* 0xffffffff0d00780c */ /* 0x000fc80004f24270 */
[----:B------:R-:W-:-:S13]  /*12d0*/  PLOP3.LUT P1, PT, P1, P0, PT, 0x80, 0x8 ;  /* 0x000000000008781c */ /* 0x000fda0000f21070 */
[----:B------:R-:W-:Y:S05]  /*12e0*/  @!P1 BRA `(.L_x_6) ;  /* 0x0000000000209947 */ /* 0x000fea0003800000 */
[----:B------:R-:W0:Y:S01]  /*12f0*/  LDC.64 R14, c[0x0][0x380] ;  /* 0x0000e000ff0e7b82 */ /* 0x000e220000000a00 */
[----:B------:R-:W-:-:S04]  /*1300*/  IMAD R13, R13, UR7, R12 ;  /* 0x000000070d0d7c24 */ /* 0x000fc8000f8e020c */
[----:B0-----:R-:W-:-:S06]  /*1310*/  IMAD.WIDE R14, R13, 0x4, R14 ;  /* 0x000000040d0e7825 */ /* 0x001fcc00078e020e */
[----:B------:R-:W2:Y:S01]  /*1320*/  LDG.E R15, desc[UR10][R14.64] ;  /* 0x0000000a0e0f7981 */ /* 0x000ea2000c1e1900 */
[----:B------:R-:W-:-:S04]  /*1330*/  UIMAD UR8, UR5, UR6, UR4 ;  /* 0x00000006050872a4 */ /* 0x000fc8000f8e0204 */
[----:B------:R-:W-:-:S12]  /*1340*/  USHF.L.U32 UR8, UR8, 0x2, URZ ;  /* 0x0000000208087899 */ /* 0x000fd800080006ff */
[----:B------:R-:W2:Y:S02]  /*1350*/  LDCU UR8, c[0x3][UR8] ;  /* 0x00c00000080877ac */ /* 0x000ea40008000800 */
[----:B--2---:R-:W-:-:S07]  /*1360*/  FFMA R2, R15, UR8, R2 ;  /* 0x000000080f027c23 */ /* 0x004fce0008000002 */
.L_x_6:
[----:B------:R-:W-:Y:S05]  /*1370*/  BSYNC.RECONVERGENT B0 ;  /* 0x0000000000007941 */ /* 0x000fea0003800200 */
.L_x_5:
[----:B------:R-:W-:Y:S02]  /*1380*/  UISETP.NE.AND UP0, UPT, UR4, UR9, UPT ;  /* 0x000000090400728c */ /* 0x000fe4000bf05270 */
[----:B------:R-:W-:-:S07]  /*1390*/  UIADD3 UR5, UPT, UPT, UR4, 0x1, URZ ;  /* 0x0000000104057890 */ /* 0x000fce000fffe0ff */
[----:B------:R-:W-:Y:S01]  /*13a0*/  UMOV UR4, UR5 ;  /* 0x0000000500047c82 */ /* 0x000fe20008000000 */
[----:B------:R-:W-:Y:S05]  /*13b0*/  BRA.U UP0, `(.L_x_7) ;  /* 0xffffffed00c47547 */ /* 0x000fea000b83ffff */
.L_x_0:
[----:B------:R-:W0:Y:S01]  /*13c0*/  LDC.64 R4, c[0x0][0x388] ;  /* 0x0000e200ff047b82 */ /* 0x000e220000000a00 */
[----:B------:R-:W-:-:S04]  /*13d0*/  IMAD R3, R0, UR7, R3 ;  /* 0x0000000700037c24 */ /* 0x000fc8000f8e0203 */
[----:B0-----:R-:W-:-:S05]  /*13e0*/  IMAD.WIDE R4, R3, 0x4, R4 ;  /* 0x0000000403047825 */ /* 0x001fca00078e0204 */
[----:B------:R-:W-:Y:S01]  /*13f0*/  STG.E desc[UR10][R4.64], R2 ;  /* 0x0000000204007986 */ /* 0x000fe2000c10190a */
[----:B------:R-:W-:Y:S05]  /*1400*/  EXIT ;  /* 0x000000000000794d */ /* 0x000fea0003800000 */
.L_x_8:
[----:B------:R-:W-:-:S00]  /*1410*/  BRA `(.L_x_8) ;  /* 0xfffffffc00fc7947 */ /* 0x000fc0000383ffff */
[----:B------:R-:W-:-:S00]  /*1420*/  NOP ;  /* 0x0000000000007918 */ /* 0x000fc00000000000 */
        /* <DEDUP_REMOVED lines=13> */
.L_x_9:


//--------------------- .nv.shared.reserved.0     --------------------------
	.section	.nv.shared.reserved.0,"aw",@nobits
	.weak		__nv_reservedSMEM_offset_0_alias
	.size		__nv_reservedSMEM_offset_0_alias, 0, 64
	.other		__nv_reservedSMEM_offset_0_alias,@"STO_CUDA_RESERVED_SHARED STV_DEFAULT"
__nv_reservedSMEM_offset_0_alias:
	.zero		0
	.zero		64


//--------------------- .nv.constant0._Z17conv_basic_kernelPfS_iii --------------------------
	.section	.nv.constant0._Z17conv_basic_kernelPfS_iii,"a",@progbits
	.sectionflags	@""
	.align	4
.nv.constant0._Z17conv_basic_kernelPfS_iii:
	.zero		924


//--------------------- SYMBOLS --------------------------

	.type		.nv.reservedSmem.offset0,@object
	.size		.nv.reservedSmem.offset0,0x4
